//
// Generated by NVIDIA NVVM Compiler
//
// Compiler Build ID: CL-36424714
// Cuda compilation tools, release 13.0, V13.0.88
// Based on NVVM 20.0.0
//

.version 9.0
.target sm_100
.address_size 64

	// .globl	_Z15fwd_loop_kernelPKfS0_fS0_S0_S0_PfS1_S1_S1_S1_S1_iii

.visible .entry _Z15fwd_loop_kernelPKfS0_fS0_S0_S0_PfS1_S1_S1_S1_S1_iii(
	.param .u64 .ptr .align 1 _Z15fwd_loop_kernelPKfS0_fS0_S0_S0_PfS1_S1_S1_S1_S1_iii_param_0,
	.param .u64 .ptr .align 1 _Z15fwd_loop_kernelPKfS0_fS0_S0_S0_PfS1_S1_S1_S1_S1_iii_param_1,
	.param .f32 _Z15fwd_loop_kernelPKfS0_fS0_S0_S0_PfS1_S1_S1_S1_S1_iii_param_2,
	.param .u64 .ptr .align 1 _Z15fwd_loop_kernelPKfS0_fS0_S0_S0_PfS1_S1_S1_S1_S1_iii_param_3,
	.param .u64 .ptr .align 1 _Z15fwd_loop_kernelPKfS0_fS0_S0_S0_PfS1_S1_S1_S1_S1_iii_param_4,
	.param .u64 .ptr .align 1 _Z15fwd_loop_kernelPKfS0_fS0_S0_S0_PfS1_S1_S1_S1_S1_iii_param_5,
	.param .u64 .ptr .align 1 _Z15fwd_loop_kernelPKfS0_fS0_S0_S0_PfS1_S1_S1_S1_S1_iii_param_6,
	.param .u64 .ptr .align 1 _Z15fwd_loop_kernelPKfS0_fS0_S0_S0_PfS1_S1_S1_S1_S1_iii_param_7,
	.param .u64 .ptr .align 1 _Z15fwd_loop_kernelPKfS0_fS0_S0_S0_PfS1_S1_S1_S1_S1_iii_param_8,
	.param .u64 .ptr .align 1 _Z15fwd_loop_kernelPKfS0_fS0_S0_S0_PfS1_S1_S1_S1_S1_iii_param_9,
	.param .u64 .ptr .align 1 _Z15fwd_loop_kernelPKfS0_fS0_S0_S0_PfS1_S1_S1_S1_S1_iii_param_10,
	.param .u64 .ptr .align 1 _Z15fwd_loop_kernelPKfS0_fS0_S0_S0_PfS1_S1_S1_S1_S1_iii_param_11,
	.param .u32 _Z15fwd_loop_kernelPKfS0_fS0_S0_S0_PfS1_S1_S1_S1_S1_iii_param_12,
	.param .u32 _Z15fwd_loop_kernelPKfS0_fS0_S0_S0_PfS1_S1_S1_S1_S1_iii_param_13,
	.param .u32 _Z15fwd_loop_kernelPKfS0_fS0_S0_S0_PfS1_S1_S1_S1_S1_iii_param_14
)
{


	ret;

}


// ===== COMPILED SASS (sm_100) =====

	.target	sm_100

	.elftype	@"ET_EXEC"


//--------------------- .note.nv.tkinfo           --------------------------
	.section	.note.nv.tkinfo,"",@"SHT_NOTE"
	.sectionflags	@"SHF_NOTE_NV_TKINFO"
	.tkinfo
        /*0018*/ 	.word	0x00000002
        /*0030*/ 	.string	""
        /*0030*/ 	.string	"ptxas"
        /*0030*/ 	.string	"Cuda compilation tools, release 13.0, V13.0.88"
        /*0030*/ 	.string	"Build cuda_13.0.r13.0/compiler.36424714_0"
        /*0030*/ 	.string	"-arch sm_100 -m 64 "



//--------------------- .note.nv.cuinfo           --------------------------
	.section	.note.nv.cuinfo,"",@"SHT_NOTE"
	.sectionflags	@"SHF_NOTE_NV_CUINFO"
        /*0018*/ 	.short	0x0002
        /*001a*/ 	.short	0x0064
        /*001c*/ 	.short	0x0082
	.zero		2


//--------------------- .nv.info                  --------------------------
	.section	.nv.info,"",@"SHT_CUDA_INFO"
	.align	4


	//----- nvinfo : EIATTR_REGCOUNT
	.align		4
        /*0000*/ 	.byte	0x04, 0x2f
        /*0002*/ 	.short	(.L_1 - .L_0)
	.align		4
.L_0:
        /*0004*/ 	.word	index@(_Z15fwd_loop_kernelPKfS0_fS0_S0_S0_PfS1_S1_S1_S1_S1_iii)
        /*0008*/ 	.word	0x00000004


	//----- nvinfo : EIATTR_FRAME_SIZE
	.align		4
.L_1:
        /*000c*/ 	.byte	0x04, 0x11
        /*000e*/ 	.short	(.L_3 - .L_2)
	.align		4
.L_2:
        /*0010*/ 	.word	index@(_Z15fwd_loop_kernelPKfS0_fS0_S0_S0_PfS1_S1_S1_S1_S1_iii)
        /*0014*/ 	.word	0x00000000


	//----- nvinfo : EIATTR_MIN_STACK_SIZE
	.align		4
.L_3:
        /*0018*/ 	.byte	0x04, 0x12
        /*001a*/ 	.short	(.L_5 - .L_4)
	.align		4
.L_4:
        /*001c*/ 	.word	index@(_Z15fwd_loop_kernelPKfS0_fS0_S0_S0_PfS1_S1_S1_S1_S1_iii)
        /*0020*/ 	.word	0x00000000
.L_5:


//--------------------- .nv.compat                --------------------------
	.section	.nv.compat,"",@"SHT_CUDA_COMPAT_INFO"
	.align	4
        /*0000*/ 	.byte	0x02, 0x09, 0x00, 0x00, 0x02, 0x02, 0x01, 0x00, 0x02, 0x05, 0x05, 0x00, 0x03, 0x07, 0x01, 0x01
        /*0010*/ 	.byte	0x02, 0x03, 0x00, 0x00, 0x02, 0x06, 0x01, 0x00, 0x04, 0x0b, 0x08, 0x00, 0x09, 0x00, 0x00, 0x00
        /*0020*/ 	.byte	0x00, 0x00, 0x00, 0x00


//--------------------- .nv.info._Z15fwd_loop_kernelPKfS0_fS0_S0_S0_PfS1_S1_S1_S1_S1_iii --------------------------
	.section	.nv.info._Z15fwd_loop_kernelPKfS0_fS0_S0_S0_PfS1_S1_S1_S1_S1_iii,"",@"SHT_CUDA_INFO"
	.sectionflags	@""
	.align	4


	//----- nvinfo : EIATTR_CUDA_API_VERSION
	.align		4
        /*0000*/ 	.byte	0x04, 0x37
        /*0002*/ 	.short	(.L_7 - .L_6)
.L_6:
        /*0004*/ 	.word	0x00000082


	//----- nvinfo : EIATTR_KPARAM_INFO
	.align		4
.L_7:
        /*0008*/ 	.byte	0x04, 0x17
        /*000a*/ 	.short	(.L_9 - .L_8)
.L_8:
        /*000c*/ 	.word	0x00000000
        /*0010*/ 	.short	0x000e
        /*0012*/ 	.short	0x0068
        /*0014*/ 	.byte	0x00, 0xf0, 0x11, 0x00


	//----- nvinfo : EIATTR_KPARAM_INFO
	.align		4
.L_9:
        /*0018*/ 	.byte	0x04, 0x17
        /*001a*/ 	.short	(.L_11 - .L_10)
.L_10:
        /*001c*/ 	.word	0x00000000
        /*0020*/ 	.short	0x000d
        /*0022*/ 	.short	0x0064
        /*0024*/ 	.byte	0x00, 0xf0, 0x11, 0x00


	//----- nvinfo : EIATTR_KPARAM_INFO
	.align		4
.L_11:
        /*0028*/ 	.byte	0x04, 0x17
        /*002a*/ 	.short	(.L_13 - .L_12)
.L_12:
        /*002c*/ 	.word	0x00000000
        /*0030*/ 	.short	0x000c
        /*0032*/ 	.short	0x0060
        /*0034*/ 	.byte	0x00, 0xf0, 0x11, 0x00


	//----- nvinfo : EIATTR_KPARAM_INFO
	.align		4
.L_13:
        /*0038*/ 	.byte	0x04, 0x17
        /*003a*/ 	.short	(.L_15 - .L_14)
.L_14:
        /*003c*/ 	.word	0x00000000
        /*0040*/ 	.short	0x000b
        /*0042*/ 	.short	0x0058
        /*0044*/ 	.byte	0x00, 0xf5, 0x21, 0x00


	//----- nvinfo : EIATTR_KPARAM_INFO
	.align		4
.L_15:
        /*0048*/ 	.byte	0x04, 0x17
        /*004a*/ 	.short	(.L_17 - .L_16)
.L_16:
        /*004c*/ 	.word	0x00000000
        /*0050*/ 	.short	0x000a
        /*0052*/ 	.short	0x0050
        /*0054*/ 	.byte	0x00, 0xf5, 0x21, 0x00


	//----- nvinfo : EIATTR_KPARAM_INFO
	.align		4
.L_17:
        /*0058*/ 	.byte	0x04, 0x17
        /*005a*/ 	.short	(.L_19 - .L_18)
.L_18:
        /*005c*/ 	.word	0x00000000
        /*0060*/ 	.short	0x0009
        /*0062*/ 	.short	0x0048
        /*0064*/ 	.byte	0x00, 0xf5, 0x21, 0x00


	//----- nvinfo : EIATTR_KPARAM_INFO
	.align		4
.L_19:
        /*0068*/ 	.byte	0x04, 0x17
        /*006a*/ 	.short	(.L_21 - .L_20)
.L_20:
        /*006c*/ 	.word	0x00000000
        /*0070*/ 	.short	0x0008
        /*0072*/ 	.short	0x0040
        /*0074*/ 	.byte	0x00, 0xf5, 0x21, 0x00


	//----- nvinfo : EIATTR_KPARAM_INFO
	.align		4
.L_21:
        /*0078*/ 	.byte	0x04, 0x17
        /*007a*/ 	.short	(.L_23 - .L_22)
.L_22:
        /*007c*/ 	.word	0x00000000
        /*0080*/ 	.short	0x0007
        /*0082*/ 	.short	0x0038
        /*0084*/ 	.byte	0x00, 0xf5, 0x21, 0x00


	//----- nvinfo : EIATTR_KPARAM_INFO
	.align		4
.L_23:
        /*0088*/ 	.byte	0x04, 0x17
        /*008a*/ 	.short	(.L_25 - .L_24)
.L_24:
        /*008c*/ 	.word	0x00000000
        /*0090*/ 	.short	0x0006
        /*0092*/ 	.short	0x0030
        /*0094*/ 	.byte	0x00, 0xf5, 0x21, 0x00


	//----- nvinfo : EIATTR_KPARAM_INFO
	.align		4
.L_25:
        /*0098*/ 	.byte	0x04, 0x17
        /*009a*/ 	.short	(.L_27 - .L_26)
.L_26:
        /*009c*/ 	.word	0x00000000
        /*00a0*/ 	.short	0x0005
        /*00a2*/ 	.short	0x0028
        /*00a4*/ 	.byte	0x00, 0xf5, 0x21, 0x00


	//----- nvinfo : EIATTR_KPARAM_INFO
	.align		4
.L_27:
        /*00a8*/ 	.byte	0x04, 0x17
        /*00aa*/ 	.short	(.L_29 - .L_28)
.L_28:
        /*00ac*/ 	.word	0x00000000
        /*00b0*/ 	.short	0x0004
        /*00b2*/ 	.short	0x0020
        /*00b4*/ 	.byte	0x00, 0xf5, 0x21, 0x00


	//----- nvinfo : EIATTR_KPARAM_INFO
	.align		4
.L_29:
        /*00b8*/ 	.byte	0x04, 0x17
        /*00ba*/ 	.short	(.L_31 - .L_30)
.L_30:
        /*00bc*/ 	.word	0x00000000
        /*00c0*/ 	.short	0x0003
        /*00c2*/ 	.short	0x0018
        /*00c4*/ 	.byte	0x00, 0xf5, 0x21, 0x00


	//----- nvinfo : EIATTR_KPARAM_INFO
	.align		4
.L_31:
        /*00c8*/ 	.byte	0x04, 0x17
        /*00ca*/ 	.short	(.L_33 - .L_32)
.L_32:
        /*00cc*/ 	.word	0x00000000
        /*00d0*/ 	.short	0x0002
        /*00d2*/ 	.short	0x0010
        /*00d4*/ 	.byte	0x00, 0xf0, 0x11, 0x00


	//----- nvinfo : EIATTR_KPARAM_INFO
	.align		4
.L_33:
        /*00d8*/ 	.byte	0x04, 0x17
        /*00da*/ 	.short	(.L_35 - .L_34)
.L_34:
        /*00dc*/ 	.word	0x00000000
        /*00e0*/ 	.short	0x0001
        /*00e2*/ 	.short	0x0008
        /*00e4*/ 	.byte	0x00, 0xf5, 0x21, 0x00


	//----- nvinfo : EIATTR_KPARAM_INFO
	.align		4
.L_35:
        /*00e8*/ 	.byte	0x04, 0x17
        /*00ea*/ 	.short	(.L_37 - .L_36)
.L_36:
        /*00ec*/ 	.word	0x00000000
        /*00f0*/ 	.short	0x0000
        /*00f2*/ 	.short	0x0000
        /*00f4*/ 	.byte	0x00, 0xf5, 0x21, 0x00


	//----- nvinfo : EIATTR_SPARSE_MMA_MASK
	.align		4
.L_37:
        /*00f8*/ 	.byte	0x03, 0x50
        /*00fa*/ 	.short	0x0000


	//----- nvinfo : EIATTR_MAXREG_COUNT
	.align		4
        /*00fc*/ 	.byte	0x03, 0x1b
        /*00fe*/ 	.short	0x00ff


	//----- nvinfo : EIATTR_MERCURY_ISA_VERSION
	.align		4
        /*0100*/ 	.byte	0x03, 0x5f
        /*0102*/ 	.short	0x0101


	//----- nvinfo : EIATTR_VRC_CTA_INIT_COUNT
	.align		4
        /*0104*/ 	.byte	0x02, 0x4a
	.zero		1
	.zero		1


	//----- nvinfo : EIATTR_EXIT_INSTR_OFFSETS
	.align		4
        /*0108*/ 	.byte	0x04, 0x1c
        /*010a*/ 	.short	(.L_39 - .L_38)


	//   ....[0]....
.L_38:
        /*010c*/ 	.word	0x00000010


	//----- nvinfo : EIATTR_CBANK_PARAM_SIZE
	.align		4
.L_39:
        /*0110*/ 	.byte	0x03, 0x19
        /*0112*/ 	.short	0x006c


	//----- nvinfo : EIATTR_PARAM_CBANK
	.align		4
        /*0114*/ 	.byte	0x04, 0x0a
        /*0116*/ 	.short	(.L_41 - .L_40)
	.align		4
.L_40:
        /*0118*/ 	.word	index@(.nv.constant0._Z15fwd_loop_kernelPKfS0_fS0_S0_S0_PfS1_S1_S1_S1_S1_iii)
        /*011c*/ 	.short	0x0380
        /*011e*/ 	.short	0x006c


	//----- nvinfo : EIATTR_SW_WAR
	.align		4
.L_41:
        /*0120*/ 	.byte	0x04, 0x36
        /*0122*/ 	.short	(.L_43 - .L_42)
.L_42:
        /*0124*/ 	.word	0x00000008
.L_43:


//--------------------- .nv.callgraph             --------------------------
	.section	.nv.callgraph,"",@"SHT_CUDA_CALLGRAPH"
	.align	4
	.sectionentsize	8
	.align		4
        /*0000*/ 	.word	0x00000000
	.align		4
        /*0004*/ 	.word	0xffffffff
	.align		4
        /*0008*/ 	.word	0x00000000
	.align		4
        /*000c*/ 	.word	0xfffffffe
	.align		4
        /*0010*/ 	.word	0x00000000
	.align		4
        /*0014*/ 	.word	0xfffffffd
	.align		4
        /*0018*/ 	.word	0x00000000
	.align		4
        /*001c*/ 	.word	0xfffffffc


//--------------------- .text._Z15fwd_loop_kernelPKfS0_fS0_S0_S0_PfS1_S1_S1_S1_S1_iii --------------------------
	.section	.text._Z15fwd_loop_kernelPKfS0_fS0_S0_S0_PfS1_S1_S1_S1_S1_iii,"ax",@progbits
	.align	128
        .global         _Z15fwd_loop_kernelPKfS0_fS0_S0_S0_PfS1_S1_S1_S1_S1_iii
        .type           _Z15fwd_loop_kernelPKfS0_fS0_S0_S0_PfS1_S1_S1_S1_S1_iii,@function
        .size           _Z15fwd_loop_kernelPKfS0_fS0_S0_S0_PfS1_S1_S1_S1_S1_iii,(.L_x_1 - _Z15fwd_loop_kernelPKfS0_fS0_S0_S0_PfS1_S1_S1_S1_S1_iii)
        .other          _Z15fwd_loop_kernelPKfS0_fS0_S0_S0_PfS1_S1_S1_S1_S1_iii,@"STO_CUDA_ENTRY STV_DEFAULT"
_Z15fwd_loop_kernelPKfS0_fS0_S0_S0_PfS1_S1_S1_S1_S1_iii:
.text._Z15fwd_loop_kernelPKfS0_fS0_S0_S0_PfS1_S1_S1_S1_S1_iii:
[----:B------:R-:W-:Y:S01]  /*0000*/  LDC R1, c[0x0][0x37c] ;  /* 0x0000df00ff017b82 */ /* 0x000fe20000000800 */
[----:B------:R-:W-:Y:S05]  /*0010*/  EXIT ;  /* 0x000000000000794d */ /* 0x000fea0003800000 */
.L_x_0:
[----:B------:R-:W-:-:S00]  /*0020*/  BRA `(.L_x_0) ;  /* 0xfffffffc00fc7947 */ /* 0x000fc0000383ffff */
[----:B------:R-:W-:-:S00]  /*0030*/  NOP ;  /* 0x0000000000007918 */ /* 0x000fc00000000000 */
        /* <DEDUP_REMOVED lines=12> */
.L_x_1:


//--------------------- .nv.shared.reserved.0     --------------------------
	.section	.nv.shared.reserved.0,"aw",@nobits
	.weak		__nv_reservedSMEM_offset_0_alias
	.size		__nv_reservedSMEM_offset_0_alias, 0, 64
	.other		__nv_reservedSMEM_offset_0_alias,@"STO_CUDA_RESERVED_SHARED STV_DEFAULT"
__nv_reservedSMEM_offset_0_alias:
	.zero		0
	.zero		64


//--------------------- .nv.constant0._Z15fwd_loop_kernelPKfS0_fS0_S0_S0_PfS1_S1_S1_S1_S1_iii --------------------------
	.section	.nv.constant0._Z15fwd_loop_kernelPKfS0_fS0_S0_S0_PfS1_S1_S1_S1_S1_iii,"a",@progbits
	.sectionflags	@""
	.align	4
.nv.constant0._Z15fwd_loop_kernelPKfS0_fS0_S0_S0_PfS1_S1_S1_S1_S1_iii:
	.zero		1004


//--------------------- SYMBOLS --------------------------

	.type		.nv.reservedSmem.offset0,@object
	.size		.nv.reservedSmem.offset0,0x4
